//
// Generated by NVIDIA NVVM Compiler
//
// Compiler Build ID: CL-36424714
// Cuda compilation tools, release 13.0, V13.0.88
// Based on NVVM 20.0.0
//

.version 9.0
.target sm_100
.address_size 64

	// .globl	_Z10dotProductPKfS0_Pfi
.extern .shared .align 16 .b8 cache[];

.visible .entry _Z10dotProductPKfS0_Pfi(
	.param .u64 .ptr .align 1 _Z10dotProductPKfS0_Pfi_param_0,
	.param .u64 .ptr .align 1 _Z10dotProductPKfS0_Pfi_param_1,
	.param .u64 .ptr .align 1 _Z10dotProductPKfS0_Pfi_param_2,
	.param .u32 _Z10dotProductPKfS0_Pfi_param_3
)
{
	.reg .pred 	%p<6>;
	.reg .b32 	%r<14>;
	.reg .b32 	%f<11>;
	.reg .b64 	%rd<12>;

	ld.param.u64 	%rd1, [_Z10dotProductPKfS0_Pfi_param_0];
	ld.param.u64 	%rd2, [_Z10dotProductPKfS0_Pfi_param_1];
	ld.param.u64 	%rd3, [_Z10dotProductPKfS0_Pfi_param_2];
	ld.param.u32 	%r8, [_Z10dotProductPKfS0_Pfi_param_3];
	mov.u32 	%r1, %tid.x;
	mov.u32 	%r2, %ctaid.x;
	mov.u32 	%r13, %ntid.x;
	mad.lo.s32 	%r4, %r2, %r13, %r1;
	setp.ge.s32 	%p1, %r4, %r8;
	mov.f32 	%f10, 0f00000000;
	@%p1 bra 	$L__BB0_2;
	cvta.to.global.u64 	%rd4, %rd1;
	cvta.to.global.u64 	%rd5, %rd2;
	mul.wide.s32 	%rd6, %r4, 4;
	add.s64 	%rd7, %rd4, %rd6;
	ld.global.f32 	%f4, [%rd7];
	add.s64 	%rd8, %rd5, %rd6;
	ld.global.f32 	%f5, [%rd8];
	mul.f32 	%f10, %f4, %f5;
$L__BB0_2:
	shl.b32 	%r9, %r1, 2;
	mov.u32 	%r10, cache;
	add.s32 	%r5, %r10, %r9;
	st.shared.f32 	[%r5], %f10;
	bar.sync 	0;
	setp.lt.u32 	%p2, %r13, 2;
	@%p2 bra 	$L__BB0_6;
$L__BB0_3:
	shr.u32 	%r7, %r13, 1;
	setp.ge.u32 	%p3, %r1, %r7;
	@%p3 bra 	$L__BB0_5;
	shl.b32 	%r11, %r7, 2;
	add.s32 	%r12, %r5, %r11;
	ld.shared.f32 	%f6, [%r12];
	ld.shared.f32 	%f7, [%r5];
	add.f32 	%f8, %f6, %f7;
	st.shared.f32 	[%r5], %f8;
$L__BB0_5:
	bar.sync 	0;
	setp.gt.u32 	%p4, %r13, 3;
	mov.u32 	%r13, %r7;
	@%p4 bra 	$L__BB0_3;
$L__BB0_6:
	setp.ne.s32 	%p5, %r1, 0;
	@%p5 bra 	$L__BB0_8;
	ld.shared.f32 	%f9, [cache];
	cvta.to.global.u64 	%rd9, %rd3;
	mul.wide.u32 	%rd10, %r2, 4;
	add.s64 	%rd11, %rd9, %rd10;
	st.global.f32 	[%rd11], %f9;
$L__BB0_8:
	ret;

}


// ===== COMPILED SASS (sm_100) =====

	.target	sm_100

	.elftype	@"ET_EXEC"


//--------------------- .note.nv.tkinfo           --------------------------
	.section	.note.nv.tkinfo,"",@"SHT_NOTE"
	.sectionflags	@"SHF_NOTE_NV_TKINFO"
	.tkinfo
        /*0018*/ 	.word	0x00000002
        /*0030*/ 	.string	""
        /*0030*/ 	.string	"ptxas"
        /*0030*/ 	.string	"Cuda compilation tools, release 13.0, V13.0.88"
        /*0030*/ 	.string	"Build cuda_13.0.r13.0/compiler.36424714_0"
        /*0030*/ 	.string	"-arch sm_100 -m 64 "



//--------------------- .note.nv.cuinfo           --------------------------
	.section	.note.nv.cuinfo,"",@"SHT_NOTE"
	.sectionflags	@"SHF_NOTE_NV_CUINFO"
        /*0018*/ 	.short	0x0002
        /*001a*/ 	.short	0x0064
        /*001c*/ 	.short	0x0082
	.zero		2


//--------------------- .nv.info                  --------------------------
	.section	.nv.info,"",@"SHT_CUDA_INFO"
	.align	4


	//----- nvinfo : EIATTR_REGCOUNT
	.align		4
        /*0000*/ 	.byte	0x04, 0x2f
        /*0002*/ 	.short	(.L_1 - .L_0)
	.align		4
.L_0:
        /*0004*/ 	.word	index@(_Z10dotProductPKfS0_Pfi)
        /*0008*/ 	.word	0x0000000c


	//----- nvinfo : EIATTR_FRAME_SIZE
	.align		4
.L_1:
        /*000c*/ 	.byte	0x04, 0x11
        /*000e*/ 	.short	(.L_3 - .L_2)
	.align		4
.L_2:
        /*0010*/ 	.word	index@(_Z10dotProductPKfS0_Pfi)
        /*0014*/ 	.word	0x00000000


	//----- nvinfo : EIATTR_MIN_STACK_SIZE
	.align		4
.L_3:
        /*0018*/ 	.byte	0x04, 0x12
        /*001a*/ 	.short	(.L_5 - .L_4)
	.align		4
.L_4:
        /*001c*/ 	.word	index@(_Z10dotProductPKfS0_Pfi)
        /*0020*/ 	.word	0x00000000
.L_5:


//--------------------- .nv.compat                --------------------------
	.section	.nv.compat,"",@"SHT_CUDA_COMPAT_INFO"
	.align	4
        /*0000*/ 	.byte	0x02, 0x09, 0x00, 0x00, 0x02, 0x02, 0x01, 0x00, 0x02, 0x05, 0x05, 0x00, 0x03, 0x07, 0x01, 0x01
        /*0010*/ 	.byte	0x02, 0x03, 0x00, 0x00, 0x02, 0x06, 0x01, 0x00, 0x04, 0x0b, 0x08, 0x00, 0x09, 0x00, 0x00, 0x00
        /*0020*/ 	.byte	0x00, 0x00, 0x00, 0x00


//--------------------- .nv.info._Z10dotProductPKfS0_Pfi --------------------------
	.section	.nv.info._Z10dotProductPKfS0_Pfi,"",@"SHT_CUDA_INFO"
	.sectionflags	@""
	.align	4


	//----- nvinfo : EIATTR_CUDA_API_VERSION
	.align		4
        /*0000*/ 	.byte	0x04, 0x37
        /*0002*/ 	.short	(.L_7 - .L_6)
.L_6:
        /*0004*/ 	.word	0x00000082


	//----- nvinfo : EIATTR_KPARAM_INFO
	.align		4
.L_7:
        /*0008*/ 	.byte	0x04, 0x17
        /*000a*/ 	.short	(.L_9 - .L_8)
.L_8:
        /*000c*/ 	.word	0x00000000
        /*0010*/ 	.short	0x0003
        /*0012*/ 	.short	0x0018
        /*0014*/ 	.byte	0x00, 0xf0, 0x11, 0x00


	//----- nvinfo : EIATTR_KPARAM_INFO
	.align		4
.L_9:
        /*0018*/ 	.byte	0x04, 0x17
        /*001a*/ 	.short	(.L_11 - .L_10)
.L_10:
        /*001c*/ 	.word	0x00000000
        /*0020*/ 	.short	0x0002
        /*0022*/ 	.short	0x0010
        /*0024*/ 	.byte	0x00, 0xf5, 0x21, 0x00


	//----- nvinfo : EIATTR_KPARAM_INFO
	.align		4
.L_11:
        /*0028*/ 	.byte	0x04, 0x17
        /*002a*/ 	.short	(.L_13 - .L_12)
.L_12:
        /*002c*/ 	.word	0x00000000
        /*0030*/ 	.short	0x0001
        /*0032*/ 	.short	0x0008
        /*0034*/ 	.byte	0x00, 0xf5, 0x21, 0x00


	//----- nvinfo : EIATTR_KPARAM_INFO
	.align		4
.L_13:
        /*0038*/ 	.byte	0x04, 0x17
        /*003a*/ 	.short	(.L_15 - .L_14)
.L_14:
        /*003c*/ 	.word	0x00000000
        /*0040*/ 	.short	0x0000
        /*0042*/ 	.short	0x0000
        /*0044*/ 	.byte	0x00, 0xf5, 0x21, 0x00


	//----- nvinfo : EIATTR_SPARSE_MMA_MASK
	.align		4
.L_15:
        /*0048*/ 	.byte	0x03, 0x50
        /*004a*/ 	.short	0x0000


	//----- nvinfo : EIATTR_MAXREG_COUNT
	.align		4
        /*004c*/ 	.byte	0x03, 0x1b
        /*004e*/ 	.short	0x00ff


	//----- nvinfo : EIATTR_NUM_BARRIERS
	.align		4
        /*0050*/ 	.byte	0x02, 0x4c
        /*0052*/ 	.byte	0x01
	.zero		1


	//----- nvinfo : EIATTR_MERCURY_ISA_VERSION
	.align		4
        /*0054*/ 	.byte	0x03, 0x5f
        /*0056*/ 	.short	0x0101


	//----- nvinfo : EIATTR_VRC_CTA_INIT_COUNT
	.align		4
        /*0058*/ 	.byte	0x02, 0x4a
	.zero		1
	.zero		1


	//----- nvinfo : EIATTR_EXIT_INSTR_OFFSETS
	.align		4
        /*005c*/ 	.byte	0x04, 0x1c
        /*005e*/ 	.short	(.L_17 - .L_16)


	//   ....[0]....
.L_16:
        /*0060*/ 	.word	0x00000250


	//   ....[1]....
        /*0064*/ 	.word	0x000002d0


	//----- nvinfo : EIATTR_CBANK_PARAM_SIZE
	.align		4
.L_17:
        /*0068*/ 	.byte	0x03, 0x19
        /*006a*/ 	.short	0x001c


	//----- nvinfo : EIATTR_PARAM_CBANK
	.align		4
        /*006c*/ 	.byte	0x04, 0x0a
        /*006e*/ 	.short	(.L_19 - .L_18)
	.align		4
.L_18:
        /*0070*/ 	.word	index@(.nv.constant0._Z10dotProductPKfS0_Pfi)
        /*0074*/ 	.short	0x0380
        /*0076*/ 	.short	0x001c


	//----- nvinfo : EIATTR_SW_WAR
	.align		4
.L_19:
        /*0078*/ 	.byte	0x04, 0x36
        /*007a*/ 	.short	(.L_21 - .L_20)
.L_20:
        /*007c*/ 	.word	0x00000008
.L_21:


//--------------------- .nv.callgraph             --------------------------
	.section	.nv.callgraph,"",@"SHT_CUDA_CALLGRAPH"
	.align	4
	.sectionentsize	8
	.align		4
        /*0000*/ 	.word	0x00000000
	.align		4
        /*0004*/ 	.word	0xffffffff
	.align		4
        /*0008*/ 	.word	0x00000000
	.align		4
        /*000c*/ 	.word	0xfffffffe
	.align		4
        /*0010*/ 	.word	0x00000000
	.align		4
        /*0014*/ 	.word	0xfffffffd
	.align		4
        /*0018*/ 	.word	0x00000000
	.align		4
        /*001c*/ 	.word	0xfffffffc


//--------------------- .text._Z10dotProductPKfS0_Pfi --------------------------
	.section	.text._Z10dotProductPKfS0_Pfi,"ax",@progbits
	.align	128
        .global         _Z10dotProductPKfS0_Pfi
        .type           _Z10dotProductPKfS0_Pfi,@function
        .size           _Z10dotProductPKfS0_Pfi,(.L_x_3 - _Z10dotProductPKfS0_Pfi)
        .other          _Z10dotProductPKfS0_Pfi,@"STO_CUDA_ENTRY STV_DEFAULT"
_Z10dotProductPKfS0_Pfi:
.text._Z10dotProductPKfS0_Pfi:
[----:B------:R-:W-:Y:S01]  /*0000*/  LDC R1, c[0x0][0x37c] ;  /* 0x0000df00ff017b82 */ /* 0x000fe20000000800 */
[----:B------:R-:W0:Y:S01]  /*0010*/  S2R R8, SR_TID.X ;  /* 0x0000000000087919 */ /* 0x000e220000002100 */
[----:B------:R-:W0:Y:S06]  /*0020*/  LDCU UR8, c[0x0][0x360] ;  /* 0x00006c00ff0877ac */ /* 0x000e2c0008000800 */
[----:B------:R-:W1:Y:S01]  /*0030*/  LDC.64 R2, c[0x0][0x380] ;  /* 0x0000e000ff027b82 */ /* 0x000e620000000a00 */
[----:B------:R-:W0:Y:S01]  /*0040*/  S2R R9, SR_CTAID.X ;  /* 0x0000000000097919 */ /* 0x000e220000002500 */
[----:B------:R-:W2:Y:S01]  /*0050*/  LDCU UR4, c[0x0][0x398] ;  /* 0x00007300ff0477ac */ /* 0x000ea20008000800 */
[----:B------:R-:W3:Y:S05]  /*0060*/  LDCU.64 UR6, c[0x0][0x358] ;  /* 0x00006b00ff0677ac */ /* 0x000eea0008000a00 */
[----:B------:R-:W4:Y:S01]  /*0070*/  LDC.64 R4, c[0x0][0x388] ;  /* 0x0000e200ff047b82 */ /* 0x000f220000000a00 */
[----:B0-----:R-:W-:-:S05]  /*0080*/  IMAD R7, R9, UR8, R8 ;  /* 0x0000000809077c24 */ /* 0x001fca000f8e0208 */
[----:B--2---:R-:W-:-:S13]  /*0090*/  ISETP.GE.AND P1, PT, R7, UR4, PT ;  /* 0x0000000407007c0c */ /* 0x004fda000bf26270 */
[----:B-1----:R-:W-:-:S04]  /*00a0*/  @!P1 IMAD.WIDE R2, R7, 0x4, R2 ;  /* 0x0000000407029825 */ /* 0x002fc800078e0202 */
[----:B----4-:R-:W-:Y:S02]  /*00b0*/  @!P1 IMAD.WIDE R4, R7, 0x4, R4 ;  /* 0x0000000407049825 */ /* 0x010fe400078e0204 */
[----:B---3--:R-:W2:Y:S04]  /*00c0*/  @!P1 LDG.E R2, desc[UR6][R2.64] ;  /* 0x0000000602029981 */ /* 0x008ea8000c1e1900 */
[----:B------:R-:W2:Y:S01]  /*00d0*/  @!P1 LDG.E R5, desc[UR6][R4.64] ;  /* 0x0000000604059981 */ /* 0x000ea2000c1e1900 */
[----:B------:R-:W0:Y:S01]  /*00e0*/  S2UR UR5, SR_CgaCtaId ;  /* 0x00000000000579c3 */ /* 0x000e220000008800 */
[----:B------:R-:W-:Y:S01]  /*00f0*/  IMAD.U32 R0, RZ, RZ, UR8 ;  /* 0x00000008ff007e24 */ /* 0x000fe2000f8e00ff */
[----:B------:R-:W-:Y:S01]  /*0100*/  UMOV UR4, 0x400 ;  /* 0x0000040000047882 */ /* 0x000fe20000000000 */
[----:B------:R-:W-:-:S03]  /*0110*/  IMAD.MOV.U32 R6, RZ, RZ, RZ ;  /* 0x000000ffff067224 */ /* 0x000fc600078e00ff */
[----:B------:R-:W-:Y:S01]  /*0120*/  ISETP.GE.U32.AND P0, PT, R0, 0x2, PT ;  /* 0x000000020000780c */ /* 0x000fe20003f06070 */
[----:B0-----:R-:W-:-:S06]  /*0130*/  ULEA UR4, UR5, UR4, 0x18 ;  /* 0x0000000405047291 */ /* 0x001fcc000f8ec0ff */
[----:B------:R-:W-:Y:S01]  /*0140*/  LEA R7, R8, UR4, 0x2 ;  /* 0x0000000408077c11 */ /* 0x000fe2000f8e10ff */
[----:B--2---:R-:W-:Y:S01]  /*0150*/  @!P1 FMUL R6, R2, R5 ;  /* 0x0000000502069220 */ /* 0x004fe20000400000 */
[----:B------:R-:W-:-:S04]  /*0160*/  ISETP.NE.AND P1, PT, R8, RZ, PT ;  /* 0x000000ff0800720c */ /* 0x000fc80003f25270 */
[----:B------:R0:W-:Y:S01]  /*0170*/  STS [R7], R6 ;  /* 0x0000000607007388 */ /* 0x0001e20000000800 */
[----:B------:R-:W-:Y:S06]  /*0180*/  BAR.SYNC.DEFER_BLOCKING 0x0 ;  /* 0x0000000000007b1d */ /* 0x000fec0000010000 */
[----:B------:R-:W-:Y:S05]  /*0190*/  @!P0 BRA `(.L_x_0) ;  /* 0x00000000002c8947 */ /* 0x000fea0003800000 */
.L_x_1:
[----:B------:R-:W-:-:S04]  /*01a0*/  SHF.R.U32.HI R5, RZ, 0x1, R0 ;  /* 0x00000001ff057819 */ /* 0x000fc80000011600 */
[----:B------:R-:W-:-:S13]  /*01b0*/  ISETP.GE.U32.AND P0, PT, R8, R5, PT ;  /* 0x000000050800720c */ /* 0x000fda0003f06070 */
[----:B------:R-:W-:Y:S01]  /*01c0*/  @!P0 LEA R2, R5, R7, 0x2 ;  /* 0x0000000705028211 */ /* 0x000fe200078e10ff */
[----:B------:R-:W-:Y:S05]  /*01d0*/  @!P0 LDS R3, [R7] ;  /* 0x0000000007038984 */ /* 0x000fea0000000800 */
[----:B------:R-:W1:Y:S02]  /*01e0*/  @!P0 LDS R2, [R2] ;  /* 0x0000000002028984 */ /* 0x000e640000000800 */
[----:B-1----:R-:W-:-:S05]  /*01f0*/  @!P0 FADD R4, R2, R3 ;  /* 0x0000000302048221 */ /* 0x002fca0000000000 */
[----:B------:R1:W-:Y:S01]  /*0200*/  @!P0 STS [R7], R4 ;  /* 0x0000000407008388 */ /* 0x0003e20000000800 */
[----:B------:R-:W-:Y:S01]  /*0210*/  BAR.SYNC.DEFER_BLOCKING 0x0 ;  /* 0x0000000000007b1d */ /* 0x000fe20000010000 */
[----:B------:R-:W-:Y:S02]  /*0220*/  ISETP.GT.U32.AND P0, PT, R0, 0x3, PT ;  /* 0x000000030000780c */ /* 0x000fe40003f04070 */
[----:B------:R-:W-:-:S11]  /*0230*/  MOV R0, R5 ;  /* 0x0000000500007202 */ /* 0x000fd60000000f00 */
[----:B-1----:R-:W-:Y:S05]  /*0240*/  @P0 BRA `(.L_x_1) ;  /* 0xfffffffc00d40947 */ /* 0x002fea000383ffff */
.L_x_0:
[----:B------:R-:W-:Y:S05]  /*0250*/  @P1 EXIT ;  /* 0x000000000000194d */ /* 0x000fea0003800000 */
[----:B------:R-:W1:Y:S01]  /*0260*/  S2UR UR5, SR_CgaCtaId ;  /* 0x00000000000579c3 */ /* 0x000e620000008800 */
[----:B------:R-:W-:-:S07]  /*0270*/  UMOV UR4, 0x400 ;  /* 0x0000040000047882 */ /* 0x000fce0000000000 */
[----:B------:R-:W2:Y:S01]  /*0280*/  LDC.64 R2, c[0x0][0x390] ;  /* 0x0000e400ff027b82 */ /* 0x000ea20000000a00 */
[----:B-1----:R-:W-:Y:S01]  /*0290*/  ULEA UR4, UR5, UR4, 0x18 ;  /* 0x0000000405047291 */ /* 0x002fe2000f8ec0ff */
[----:B--2---:R-:W-:-:S08]  /*02a0*/  IMAD.WIDE.U32 R2, R9, 0x4, R2 ;  /* 0x0000000409027825 */ /* 0x004fd000078e0002 */
[----:B------:R-:W1:Y:S04]  /*02b0*/  LDS R5, [UR4] ;  /* 0x00000004ff057984 */ /* 0x000e680008000800 */
[----:B-1----:R-:W-:Y:S01]  /*02c0*/  STG.E desc[UR6][R2.64], R5 ;  /* 0x0000000502007986 */ /* 0x002fe2000c101906 */
[----:B------:R-:W-:Y:S05]  /*02d0*/  EXIT ;  /* 0x000000000000794d */ /* 0x000fea0003800000 */
.L_x_2:
[----:B------:R-:W-:-:S00]  /*02e0*/  BRA `(.L_x_2) ;  /* 0xfffffffc00fc7947 */ /* 0x000fc0000383ffff */
[----:B------:R-:W-:-:S00]  /*02f0*/  NOP ;  /* 0x0000000000007918 */ /* 0x000fc00000000000 */
        /* <DEDUP_REMOVED lines=8> */
.L_x_3:


//--------------------- .nv.shared._Z10dotProductPKfS0_Pfi --------------------------
	.section	.nv.shared._Z10dotProductPKfS0_Pfi,"aw",@nobits
	.sectionflags	@""
	.align	16
	.zero		1024


//--------------------- .nv.shared.reserved.0     --------------------------
	.section	.nv.shared.reserved.0,"aw",@nobits
	.weak		__nv_reservedSMEM_offset_0_alias
	.size		__nv_reservedSMEM_offset_0_alias, 0, 64
	.other		__nv_reservedSMEM_offset_0_alias,@"STO_CUDA_RESERVED_SHARED STV_DEFAULT"
__nv_reservedSMEM_offset_0_alias:
	.zero		0
	.zero		64


//--------------------- .nv.constant0._Z10dotProductPKfS0_Pfi --------------------------
	.section	.nv.constant0._Z10dotProductPKfS0_Pfi,"a",@progbits
	.sectionflags	@""
	.align	4
.nv.constant0._Z10dotProductPKfS0_Pfi:
	.zero		924


//--------------------- SYMBOLS --------------------------

	.type		.nv.reservedSmem.offset0,@object
	.size		.nv.reservedSmem.offset0,0x4
	.type		.nv.reservedSmem.cap,@object
	.size		.nv.reservedSmem.cap,0x4
